//
// Generated by NVIDIA NVVM Compiler
//
// Compiler Build ID: CL-36424714
// Cuda compilation tools, release 13.0, V13.0.88
// Based on NVVM 20.0.0
//

.version 9.0
.target sm_100
.address_size 64

	// .globl	_Z9RayKerneliiPh

.visible .entry _Z9RayKerneliiPh(
	.param .u32 _Z9RayKerneliiPh_param_0,
	.param .u32 _Z9RayKerneliiPh_param_1,
	.param .u64 .ptr .align 1 _Z9RayKerneliiPh_param_2
)
{
	.reg .b16 	%rs<3>;
	.reg .b32 	%r<7>;
	.reg .b64 	%rd<5>;
	.reg .b64 	%fd<8>;

	ld.param.u32 	%r1, [_Z9RayKerneliiPh_param_0];
	ld.param.u64 	%rd1, [_Z9RayKerneliiPh_param_2];
	cvta.to.global.u64 	%rd2, %rd1;
	mov.u32 	%r2, %ctaid.x;
	mov.u32 	%r3, %ctaid.y;
	cvt.rn.f64.u32 	%fd1, %r2;
	mul.f64 	%fd2, %fd1, 0d406FFFAE147AE148;
	cvt.rn.f64.s32 	%fd3, %r1;
	div.rn.f64 	%fd4, %fd2, %fd3;
	cvt.rzi.s32.f64 	%r4, %fd4;
	shl.b32 	%r5, %r2, 2;
	cvt.u64.u32 	%rd3, %r5;
	add.s64 	%rd4, %rd2, %rd3;
	st.global.u8 	[%rd4], %r4;
	cvt.rn.f64.u32 	%fd5, %r3;
	mul.f64 	%fd6, %fd5, 0d406FFFAE147AE148;
	div.rn.f64 	%fd7, %fd6, %fd3;
	cvt.rzi.s32.f64 	%r6, %fd7;
	st.global.u8 	[%rd4+1], %r6;
	mov.b16 	%rs1, 51;
	st.global.u8 	[%rd4+2], %rs1;
	mov.b16 	%rs2, 1;
	st.global.u8 	[%rd4+3], %rs2;
	ret;

}


// ===== COMPILED SASS (sm_100) =====

	.target	sm_100

	.elftype	@"ET_EXEC"


//--------------------- .note.nv.tkinfo           --------------------------
	.section	.note.nv.tkinfo,"",@"SHT_NOTE"
	.sectionflags	@"SHF_NOTE_NV_TKINFO"
	.tkinfo
        /*0018*/ 	.word	0x00000002
        /*0030*/ 	.string	""
        /*0030*/ 	.string	"ptxas"
        /*0030*/ 	.string	"Cuda compilation tools, release 13.0, V13.0.88"
        /*0030*/ 	.string	"Build cuda_13.0.r13.0/compiler.36424714_0"
        /*0030*/ 	.string	"-arch sm_100 -m 64 "



//--------------------- .note.nv.cuinfo           --------------------------
	.section	.note.nv.cuinfo,"",@"SHT_NOTE"
	.sectionflags	@"SHF_NOTE_NV_CUINFO"
        /*0018*/ 	.short	0x0002
        /*001a*/ 	.short	0x0064
        /*001c*/ 	.short	0x0082
	.zero		2


//--------------------- .nv.info                  --------------------------
	.section	.nv.info,"",@"SHT_CUDA_INFO"
	.align	4


	//----- nvinfo : EIATTR_REGCOUNT
	.align		4
        /*0000*/ 	.byte	0x04, 0x2f
        /*0002*/ 	.short	(.L_1 - .L_0)
	.align		4
.L_0:
        /*0004*/ 	.word	index@(_Z9RayKerneliiPh)
        /*0008*/ 	.word	0x0000001c


	//----- nvinfo : EIATTR_FRAME_SIZE
	.align		4
.L_1:
        /*000c*/ 	.byte	0x04, 0x11
        /*000e*/ 	.short	(.L_3 - .L_2)
	.align		4
.L_2:
        /*0010*/ 	.word	index@($__internal_0_$__cuda_sm20_div_rn_f64_full)
        /*0014*/ 	.word	0x00000000


	//----- nvinfo : EIATTR_FRAME_SIZE
	.align		4
.L_3:
        /*0018*/ 	.byte	0x04, 0x11
        /*001a*/ 	.short	(.L_5 - .L_4)
	.align		4
.L_4:
        /*001c*/ 	.word	index@(_Z9RayKerneliiPh)
        /*0020*/ 	.word	0x00000000


	//----- nvinfo : EIATTR_MIN_STACK_SIZE
	.align		4
.L_5:
        /*0024*/ 	.byte	0x04, 0x12
        /*0026*/ 	.short	(.L_7 - .L_6)
	.align		4
.L_6:
        /*0028*/ 	.word	index@(_Z9RayKerneliiPh)
        /*002c*/ 	.word	0x00000000
.L_7:


//--------------------- .nv.compat                --------------------------
	.section	.nv.compat,"",@"SHT_CUDA_COMPAT_INFO"
	.align	4
        /*0000*/ 	.byte	0x02, 0x09, 0x00, 0x00, 0x02, 0x02, 0x01, 0x00, 0x02, 0x05, 0x05, 0x00, 0x03, 0x07, 0x01, 0x01
        /*0010*/ 	.byte	0x02, 0x03, 0x00, 0x00, 0x02, 0x06, 0x01, 0x00, 0x04, 0x0b, 0x08, 0x00, 0x01, 0x00, 0x00, 0x00
        /*0020*/ 	.byte	0x00, 0x00, 0x00, 0x00


//--------------------- .nv.info._Z9RayKerneliiPh --------------------------
	.section	.nv.info._Z9RayKerneliiPh,"",@"SHT_CUDA_INFO"
	.sectionflags	@""
	.align	4


	//----- nvinfo : EIATTR_CUDA_API_VERSION
	.align		4
        /*0000*/ 	.byte	0x04, 0x37
        /*0002*/ 	.short	(.L_9 - .L_8)
.L_8:
        /*0004*/ 	.word	0x00000082


	//----- nvinfo : EIATTR_KPARAM_INFO
	.align		4
.L_9:
        /*0008*/ 	.byte	0x04, 0x17
        /*000a*/ 	.short	(.L_11 - .L_10)
.L_10:
        /*000c*/ 	.word	0x00000000
        /*0010*/ 	.short	0x0002
        /*0012*/ 	.short	0x0008
        /*0014*/ 	.byte	0x00, 0xf5, 0x21, 0x00


	//----- nvinfo : EIATTR_KPARAM_INFO
	.align		4
.L_11:
        /*0018*/ 	.byte	0x04, 0x17
        /*001a*/ 	.short	(.L_13 - .L_12)
.L_12:
        /*001c*/ 	.word	0x00000000
        /*0020*/ 	.short	0x0001
        /*0022*/ 	.short	0x0004
        /*0024*/ 	.byte	0x00, 0xf0, 0x11, 0x00


	//----- nvinfo : EIATTR_KPARAM_INFO
	.align		4
.L_13:
        /*0028*/ 	.byte	0x04, 0x17
        /*002a*/ 	.short	(.L_15 - .L_14)
.L_14:
        /*002c*/ 	.word	0x00000000
        /*0030*/ 	.short	0x0000
        /*0032*/ 	.short	0x0000
        /*0034*/ 	.byte	0x00, 0xf0, 0x11, 0x00


	//----- nvinfo : EIATTR_SPARSE_MMA_MASK
	.align		4
.L_15:
        /*0038*/ 	.byte	0x03, 0x50
        /*003a*/ 	.short	0x0000


	//----- nvinfo : EIATTR_MAXREG_COUNT
	.align		4
        /*003c*/ 	.byte	0x03, 0x1b
        /*003e*/ 	.short	0x00ff


	//----- nvinfo : EIATTR_MERCURY_ISA_VERSION
	.align		4
        /*0040*/ 	.byte	0x03, 0x5f
        /*0042*/ 	.short	0x0101


	//----- nvinfo : EIATTR_VRC_CTA_INIT_COUNT
	.align		4
        /*0044*/ 	.byte	0x02, 0x4a
	.zero		1
	.zero		1


	//----- nvinfo : EIATTR_EXIT_INSTR_OFFSETS
	.align		4
        /*0048*/ 	.byte	0x04, 0x1c
        /*004a*/ 	.short	(.L_17 - .L_16)


	//   ....[0]....
.L_16:
        /*004c*/ 	.word	0x00000430


	//----- nvinfo : EIATTR_CRS_STACK_SIZE
	.align		4
.L_17:
        /*0050*/ 	.byte	0x04, 0x1e
        /*0052*/ 	.short	(.L_19 - .L_18)
.L_18:
        /*0054*/ 	.word	0x00000000


	//----- nvinfo : EIATTR_CBANK_PARAM_SIZE
	.align		4
.L_19:
        /*0058*/ 	.byte	0x03, 0x19
        /*005a*/ 	.short	0x0010


	//----- nvinfo : EIATTR_PARAM_CBANK
	.align		4
        /*005c*/ 	.byte	0x04, 0x0a
        /*005e*/ 	.short	(.L_21 - .L_20)
	.align		4
.L_20:
        /*0060*/ 	.word	index@(.nv.constant0._Z9RayKerneliiPh)
        /*0064*/ 	.short	0x0380
        /*0066*/ 	.short	0x0010


	//----- nvinfo : EIATTR_SW_WAR
	.align		4
.L_21:
        /*0068*/ 	.byte	0x04, 0x36
        /*006a*/ 	.short	(.L_23 - .L_22)
.L_22:
        /*006c*/ 	.word	0x00000008
.L_23:


//--------------------- .nv.callgraph             --------------------------
	.section	.nv.callgraph,"",@"SHT_CUDA_CALLGRAPH"
	.align	4
	.sectionentsize	8
	.align		4
        /*0000*/ 	.word	0x00000000
	.align		4
        /*0004*/ 	.word	0xffffffff
	.align		4
        /*0008*/ 	.word	0x00000000
	.align		4
        /*000c*/ 	.word	0xfffffffe
	.align		4
        /*0010*/ 	.word	0x00000000
	.align		4
        /*0014*/ 	.word	0xfffffffd
	.align		4
        /*0018*/ 	.word	0x00000000
	.align		4
        /*001c*/ 	.word	0xfffffffc


//--------------------- .text._Z9RayKerneliiPh    --------------------------
	.section	.text._Z9RayKerneliiPh,"ax",@progbits
	.align	128
        .global         _Z9RayKerneliiPh
        .type           _Z9RayKerneliiPh,@function
        .size           _Z9RayKerneliiPh,(.L_x_8 - _Z9RayKerneliiPh)
        .other          _Z9RayKerneliiPh,@"STO_CUDA_ENTRY STV_DEFAULT"
_Z9RayKerneliiPh:
.text._Z9RayKerneliiPh:
[----:B------:R-:W-:Y:S01]  /*0000*/  LDC R1, c[0x0][0x37c] ;  /* 0x0000df00ff017b82 */ /* 0x000fe20000000800 */
[----:B------:R-:W0:Y:S01]  /*0010*/  LDCU UR4, c[0x0][0x380] ;  /* 0x00007000ff0477ac */ /* 0x000e220008000800 */
[----:B------:R-:W-:-:S06]  /*0020*/  IMAD.MOV.U32 R4, RZ, RZ, 0x1 ;  /* 0x00000001ff047424 */ /* 0x000fcc00078e00ff */
[----:B------:R-:W-:Y:S01]  /*0030*/  S2UR UR5, SR_CTAID.Y ;  /* 0x00000000000579c3 */ /* 0x000fe20000002600 */
[----:B------:R-:W-:Y:S01]  /*0040*/  UMOV UR6, 0x147ae148 ;  /* 0x147ae14800067882 */ /* 0x000fe20000000000 */
[----:B------:R-:W-:Y:S01]  /*0050*/  UMOV UR7, 0x406fffae ;  /* 0x406fffae00077882 */ /* 0x000fe20000000000 */
[----:B------:R-:W1:Y:S01]  /*0060*/  LDCU.64 UR8, c[0x0][0x358] ;  /* 0x00006b00ff0877ac */ /* 0x000e620008000a00 */
[----:B0-----:R-:W0:Y:S04]  /*0070*/  I2F.F64 R6, UR4 ;  /* 0x0000000400067d12 */ /* 0x001e280008201c00 */
[----:B------:R-:W2:Y:S04]  /*0080*/  S2UR UR4, SR_CTAID.X ;  /* 0x00000000000479c3 */ /* 0x000ea80000002500 */
[----:B0-----:R-:W0:Y:S02]  /*0090*/  MUFU.RCP64H R5, R7 ;  /* 0x0000000700057308 */ /* 0x001e240000001800 */
[----:B0-----:R-:W-:-:S08]  /*00a0*/  DFMA R2, -R6, R4, 1 ;  /* 0x3ff000000602742b */ /* 0x001fd00000000104 */
[----:B------:R-:W-:Y:S02]  /*00b0*/  DFMA R8, R2, R2, R2 ;  /* 0x000000020208722b */ /* 0x000fe40000000002 */
[----:B--2---:R-:W0:Y:S06]  /*00c0*/  I2F.F64.U32 R2, UR4 ;  /* 0x0000000400027d12 */ /* 0x004e2c0008201800 */
[----:B------:R-:W-:-:S08]  /*00d0*/  DFMA R8, R4, R8, R4 ;  /* 0x000000080408722b */ /* 0x000fd00000000004 */
[----:B------:R-:W-:Y:S02]  /*00e0*/  DFMA R10, -R6, R8, 1 ;  /* 0x3ff00000060a742b */ /* 0x000fe40000000108 */
[----:B0-----:R-:W-:-:S06]  /*00f0*/  DMUL R4, R2, UR6 ;  /* 0x0000000602047c28 */ /* 0x001fcc0008000000 */
[----:B------:R-:W-:-:S04]  /*0100*/  DFMA R10, R8, R10, R8 ;  /* 0x0000000a080a722b */ /* 0x000fc80000000008 */
[----:B------:R-:W-:-:S04]  /*0110*/  FSETP.GEU.AND P1, PT, |R5|, 6.5827683646048100446e-37, PT ;  /* 0x036000000500780b */ /* 0x000fc80003f2e200 */
[----:B------:R-:W-:-:S08]  /*0120*/  DMUL R2, R4, R10 ;  /* 0x0000000a04027228 */ /* 0x000fd00000000000 */
[----:B------:R-:W-:-:S08]  /*0130*/  DFMA R8, -R6, R2, R4 ;  /* 0x000000020608722b */ /* 0x000fd00000000104 */
[----:B------:R-:W-:-:S10]  /*0140*/  DFMA R2, R10, R8, R2 ;  /* 0x000000080a02722b */ /* 0x000fd40000000002 */
[----:B------:R-:W-:-:S05]  /*0150*/  FFMA R0, RZ, R7, R3 ;  /* 0x00000007ff007223 */ /* 0x000fca0000000003 */
[----:B------:R-:W-:-:S13]  /*0160*/  FSETP.GT.AND P0, PT, |R0|, 1.469367938527859385e-39, PT ;  /* 0x001000000000780b */ /* 0x000fda0003f04200 */
[----:B-1----:R-:W-:Y:S05]  /*0170*/  @P0 BRA P1, `(.L_x_0) ;  /* 0x0000000000180947 */ /* 0x002fea0000800000 */
[----:B------:R-:W-:Y:S01]  /*0180*/  IMAD.MOV.U32 R12, RZ, RZ, R6 ;  /* 0x000000ffff0c7224 */ /* 0x000fe200078e0006 */
[----:B------:R-:W-:Y:S01]  /*0190*/  MOV R0, 0x1c0 ;  /* 0x000001c000007802 */ /* 0x000fe20000000f00 */
[----:B------:R-:W-:-:S07]  /*01a0*/  IMAD.MOV.U32 R13, RZ, RZ, R7 ;  /* 0x000000ffff0d7224 */ /* 0x000fce00078e0007 */
[----:B------:R-:W-:Y:S05]  /*01b0*/  CALL.REL.NOINC `($__internal_0_$__cuda_sm20_div_rn_f64_full) ;  /* 0x0000000000a07944 */ /* 0x000fea0003c00000 */
[----:B------:R-:W-:Y:S02]  /*01c0*/  IMAD.MOV.U32 R2, RZ, RZ, R4 ;  /* 0x000000ffff027224 */ /* 0x000fe400078e0004 */
[----:B------:R-:W-:-:S07]  /*01d0*/  IMAD.MOV.U32 R3, RZ, RZ, R5 ;  /* 0x000000ffff037224 */ /* 0x000fce00078e0005 */
.L_x_0:
[----:B------:R-:W0:Y:S01]  /*01e0*/  MUFU.RCP64H R9, R7 ;  /* 0x0000000700097308 */ /* 0x000e220000001800 */
[----:B------:R-:W-:Y:S01]  /*01f0*/  IMAD.MOV.U32 R8, RZ, RZ, 0x1 ;  /* 0x00000001ff087424 */ /* 0x000fe200078e00ff */
[----:B------:R-:W-:Y:S01]  /*0200*/  UMOV UR10, 0x147ae148 ;  /* 0x147ae148000a7882 */ /* 0x000fe20000000000 */
[----:B------:R-:W-:Y:S01]  /*0210*/  UMOV UR11, 0x406fffae ;  /* 0x406fffae000b7882 */ /* 0x000fe20000000000 */
[----:B------:R-:W1:Y:S04]  /*0220*/  LDCU.64 UR6, c[0x0][0x388] ;  /* 0x00007100ff0677ac */ /* 0x000e680008000a00 */
[----:B------:R-:W-:Y:S01]  /*0230*/  F2I.F64.TRUNC R3, R2 ;  /* 0x0000000200037311 */ /* 0x000fe2000030d100 */
[----:B0-----:R-:W-:Y:S01]  /*0240*/  DFMA R4, -R6, R8, 1 ;  /* 0x3ff000000604742b */ /* 0x001fe20000000108 */
[----:B-1----:R-:W-:-:S07]  /*0250*/  ULEA UR4, UP0, UR4, UR6, 0x2 ;  /* 0x0000000604047291 */ /* 0x002fce000f8010ff */
[----:B------:R-:W-:Y:S02]  /*0260*/  DFMA R10, R4, R4, R4 ;  /* 0x00000004040a722b */ /* 0x000fe40000000004 */
[----:B------:R-:W0:Y:S01]  /*0270*/  I2F.F64.U32 R4, UR5 ;  /* 0x0000000500047d12 */ /* 0x000e220008201800 */
[----:B------:R-:W-:-:S05]  /*0280*/  UIADD3.X UR5, UPT, UPT, URZ, UR7, URZ, UP0, !UPT ;  /* 0x00000007ff057290 */ /* 0x000fca00087fe4ff */
[----:B------:R-:W-:-:S08]  /*0290*/  DFMA R8, R8, R10, R8 ;  /* 0x0000000a0808722b */ /* 0x000fd00000000008 */
[----:B------:R-:W-:Y:S02]  /*02a0*/  DFMA R12, -R6, R8, 1 ;  /* 0x3ff00000060c742b */ /* 0x000fe40000000108 */
[----:B0-----:R-:W-:-:S06]  /*02b0*/  DMUL R10, R4, UR10 ;  /* 0x0000000a040a7c28 */ /* 0x001fcc0008000000 */
[----:B------:R-:W-:Y:S01]  /*02c0*/  DFMA R14, R8, R12, R8 ;  /* 0x0000000c080e722b */ /* 0x000fe20000000008 */
[----:B------:R-:W-:Y:S02]  /*02d0*/  IMAD.U32 R8, RZ, RZ, UR4 ;  /* 0x00000004ff087e24 */ /* 0x000fe4000f8e00ff */
[----:B------:R-:W-:Y:S01]  /*02e0*/  IMAD.U32 R9, RZ, RZ, UR5 ;  /* 0x00000005ff097e24 */ /* 0x000fe2000f8e00ff */
[----:B------:R-:W-:-:S04]  /*02f0*/  FSETP.GEU.AND P1, PT, |R11|, 6.5827683646048100446e-37, PT ;  /* 0x036000000b00780b */ /* 0x000fc80003f2e200 */
[----:B------:R-:W-:Y:S01]  /*0300*/  DMUL R4, R14, R10 ;  /* 0x0000000a0e047228 */ /* 0x000fe20000000000 */
[----:B------:R0:W-:Y:S07]  /*0310*/  STG.E.U8 desc[UR8][R8.64], R3 ;  /* 0x0000000308007986 */ /* 0x0001ee000c101108 */
[----:B------:R-:W-:-:S08]  /*0320*/  DFMA R12, -R6, R4, R10 ;  /* 0x00000004060c722b */ /* 0x000fd0000000010a */
[----:B------:R-:W-:-:S10]  /*0330*/  DFMA R4, R14, R12, R4 ;  /* 0x0000000c0e04722b */ /* 0x000fd40000000004 */
[----:B------:R-:W-:-:S05]  /*0340*/  FFMA R0, RZ, R7, R5 ;  /* 0x00000007ff007223 */ /* 0x000fca0000000005 */
[----:B------:R-:W-:-:S13]  /*0350*/  FSETP.GT.AND P0, PT, |R0|, 1.469367938527859385e-39, PT ;  /* 0x001000000000780b */ /* 0x000fda0003f04200 */
[----:B0-----:R-:W-:Y:S05]  /*0360*/  @P0 BRA P1, `(.L_x_1) ;  /* 0x0000000000180947 */ /* 0x001fea0000800000 */
[----:B------:R-:W-:Y:S01]  /*0370*/  IMAD.MOV.U32 R4, RZ, RZ, R10 ;  /* 0x000000ffff047224 */ /* 0x000fe200078e000a */
[----:B------:R-:W-:Y:S01]  /*0380*/  MOV R0, 0x3d0 ;  /* 0x000003d000007802 */ /* 0x000fe20000000f00 */
[----:B------:R-:W-:Y:S02]  /*0390*/  IMAD.MOV.U32 R5, RZ, RZ, R11 ;  /* 0x000000ffff057224 */ /* 0x000fe400078e000b */
[----:B------:R-:W-:Y:S02]  /*03a0*/  IMAD.MOV.U32 R12, RZ, RZ, R6 ;  /* 0x000000ffff0c7224 */ /* 0x000fe400078e0006 */
[----:B------:R-:W-:-:S07]  /*03b0*/  IMAD.MOV.U32 R13, RZ, RZ, R7 ;  /* 0x000000ffff0d7224 */ /* 0x000fce00078e0007 */
[----:B------:R-:W-:Y:S05]  /*03c0*/  CALL.REL.NOINC `($__internal_0_$__cuda_sm20_div_rn_f64_full) ;  /* 0x00000000001c7944 */ /* 0x000fea0003c00000 */
.L_x_1:
[----:B------:R-:W0:Y:S01]  /*03d0*/  F2I.F64.TRUNC R5, R4 ;  /* 0x0000000400057311 */ /* 0x000e22000030d100 */
[----:B------:R-:W-:Y:S02]  /*03e0*/  IMAD.MOV.U32 R0, RZ, RZ, 0x33 ;  /* 0x00000033ff007424 */ /* 0x000fe400078e00ff */
[----:B------:R-:W-:-:S03]  /*03f0*/  IMAD.MOV.U32 R2, RZ, RZ, 0x1 ;  /* 0x00000001ff027424 */ /* 0x000fc600078e00ff */
[----:B------:R-:W-:Y:S04]  /*0400*/  STG.E.U8 desc[UR8][R8.64+0x2], R0 ;  /* 0x0000020008007986 */ /* 0x000fe8000c101108 */
[----:B------:R-:W-:Y:S04]  /*0410*/  STG.E.U8 desc[UR8][R8.64+0x3], R2 ;  /* 0x0000030208007986 */ /* 0x000fe8000c101108 */
[----:B0-----:R-:W-:Y:S01]  /*0420*/  STG.E.U8 desc[UR8][R8.64+0x1], R5 ;  /* 0x0000010508007986 */ /* 0x001fe2000c101108 */
[----:B------:R-:W-:Y:S05]  /*0430*/  EXIT ;  /* 0x000000000000794d */ /* 0x000fea0003800000 */
        .weak           $__internal_0_$__cuda_sm20_div_rn_f64_full
        .type           $__internal_0_$__cuda_sm20_div_rn_f64_full,@function
        .size           $__internal_0_$__cuda_sm20_div_rn_f64_full,(.L_x_8 - $__internal_0_$__cuda_sm20_div_rn_f64_full)
$__internal_0_$__cuda_sm20_div_rn_f64_full:
[C---:B------:R-:W-:Y:S01]  /*0440*/  FSETP.GEU.AND P0, PT, |R13|.reuse, 1.469367938527859385e-39, PT ;  /* 0x001000000d00780b */ /* 0x040fe20003f0e200 */
[----:B------:R-:W-:Y:S01]  /*0450*/  IMAD.MOV.U32 R14, RZ, RZ, 0x1 ;  /* 0x00000001ff0e7424 */ /* 0x000fe200078e00ff */
[C---:B------:R-:W-:Y:S01]  /*0460*/  LOP3.LUT R10, R13.reuse, 0x800fffff, RZ, 0xc0, !PT ;  /* 0x800fffff0d0a7812 */ /* 0x040fe200078ec0ff */
[----:B------:R-:W-:Y:S01]  /*0470*/  IMAD.MOV.U32 R17, RZ, RZ, 0x1ca00000 ;  /* 0x1ca00000ff117424 */ /* 0x000fe200078e00ff */
[----:B------:R-:W-:Y:S02]  /*0480*/  LOP3.LUT R21, R13, 0x7ff00000, RZ, 0xc0, !PT ;  /* 0x7ff000000d157812 */ /* 0x000fe400078ec0ff */
[----:B------:R-:W-:Y:S01]  /*0490*/  LOP3.LUT R11, R10, 0x3ff00000, RZ, 0xfc, !PT ;  /* 0x3ff000000a0b7812 */ /* 0x000fe200078efcff */
[----:B------:R-:W-:Y:S01]  /*04a0*/  IMAD.MOV.U32 R10, RZ, RZ, R12 ;  /* 0x000000ffff0a7224 */ /* 0x000fe200078e000c */
[----:B------:R-:W-:-:S04]  /*04b0*/  LOP3.LUT R16, R5, 0x7ff00000, RZ, 0xc0, !PT ;  /* 0x7ff0000005107812 */ /* 0x000fc800078ec0ff */
[----:B------:R-:W-:Y:S01]  /*04c0*/  ISETP.GE.U32.AND P1, PT, R16, R21, PT ;  /* 0x000000151000720c */ /* 0x000fe20003f26070 */
[----:B------:R-:W-:Y:S01]  /*04d0*/  @!P0 DMUL R10, R12, 8.98846567431157953865e+307 ;  /* 0x7fe000000c0a8828 */ /* 0x000fe20000000000 */
[----:B------:R-:W-:-:S05]  /*04e0*/  IMAD.MOV.U32 R22, RZ, RZ, R16 ;  /* 0x000000ffff167224 */ /* 0x000fca00078e0010 */
[----:B------:R-:W0:Y:S02]  /*04f0*/  MUFU.RCP64H R15, R11 ;  /* 0x0000000b000f7308 */ /* 0x000e240000001800 */
[----:B0-----:R-:W-:-:S08]  /*0500*/  DFMA R2, R14, -R10, 1 ;  /* 0x3ff000000e02742b */ /* 0x001fd0000000080a */
[----:B------:R-:W-:-:S08]  /*0510*/  DFMA R2, R2, R2, R2 ;  /* 0x000000020202722b */ /* 0x000fd00000000002 */
[----:B------:R-:W-:Y:S01]  /*0520*/  DFMA R14, R14, R2, R14 ;  /* 0x000000020e0e722b */ /* 0x000fe2000000000e */
[----:B------:R-:W-:Y:S01]  /*0530*/  SEL R3, R17, 0x63400000, !P1 ;  /* 0x6340000011037807 */ /* 0x000fe20004800000 */
[----:B------:R-:W-:Y:S01]  /*0540*/  IMAD.MOV.U32 R2, RZ, RZ, R4 ;  /* 0x000000ffff027224 */ /* 0x000fe200078e0004 */
[----:B------:R-:W-:Y:S02]  /*0550*/  FSETP.GEU.AND P1, PT, |R5|, 1.469367938527859385e-39, PT ;  /* 0x001000000500780b */ /* 0x000fe40003f2e200 */
[----:B------:R-:W-:-:S03]  /*0560*/  LOP3.LUT R3, R3, 0x800fffff, R5, 0xf8, !PT ;  /* 0x800fffff03037812 */ /* 0x000fc600078ef805 */
[----:B------:R-:W-:-:S08]  /*0570*/  DFMA R18, R14, -R10, 1 ;  /* 0x3ff000000e12742b */ /* 0x000fd0000000080a */
[----:B------:R-:W-:Y:S01]  /*0580*/  DFMA R14, R14, R18, R14 ;  /* 0x000000120e0e722b */ /* 0x000fe2000000000e */
[----:B------:R-:W-:Y:S10]  /*0590*/  @P1 BRA `(.L_x_2) ;  /* 0x0000000000201947 */ /* 0x000ff40003800000 */
[----:B------:R-:W-:Y:S01]  /*05a0*/  LOP3.LUT R19, R13, 0x7ff00000, RZ, 0xc0, !PT ;  /* 0x7ff000000d137812 */ /* 0x000fe200078ec0ff */
[----:B------:R-:W-:-:S03]  /*05b0*/  IMAD.MOV.U32 R18, RZ, RZ, RZ ;  /* 0x000000ffff127224 */ /* 0x000fc600078e00ff */
[----:B------:R-:W-:-:S04]  /*05c0*/  ISETP.GE.U32.AND P1, PT, R16, R19, PT ;  /* 0x000000131000720c */ /* 0x000fc80003f26070 */
[----:B------:R-:W-:-:S04]  /*05d0*/  SEL R19, R17, 0x63400000, !P1 ;  /* 0x6340000011137807 */ /* 0x000fc80004800000 */
[----:B------:R-:W-:-:S04]  /*05e0*/  LOP3.LUT R19, R19, 0x80000000, R5, 0xf8, !PT ;  /* 0x8000000013137812 */ /* 0x000fc800078ef805 */
[----:B------:R-:W-:-:S06]  /*05f0*/  LOP3.LUT R19, R19, 0x100000, RZ, 0xfc, !PT ;  /* 0x0010000013137812 */ /* 0x000fcc00078efcff */
[----:B------:R-:W-:-:S10]  /*0600*/  DFMA R2, R2, 2, -R18 ;  /* 0x400000000202782b */ /* 0x000fd40000000812 */
[----:B------:R-:W-:-:S07]  /*0610*/  LOP3.LUT R22, R3, 0x7ff00000, RZ, 0xc0, !PT ;  /* 0x7ff0000003167812 */ /* 0x000fce00078ec0ff */
.L_x_2:
[----:B------:R-:W-:Y:S01]  /*0620*/  IMAD.MOV.U32 R23, RZ, RZ, R21 ;  /* 0x000000ffff177224 */ /* 0x000fe200078e0015 */
[----:B------:R-:W-:Y:S01]  /*0630*/  @!P0 LOP3.LUT R23, R11, 0x7ff00000, RZ, 0xc0, !PT ;  /* 0x7ff000000b178812 */ /* 0x000fe200078ec0ff */
[----:B------:R-:W-:Y:S01]  /*0640*/  VIADD R24, R22, 0xffffffff ;  /* 0xffffffff16187836 */ /* 0x000fe20000000000 */
[----:B------:R-:W-:-:S03]  /*0650*/  DMUL R18, R14, R2 ;  /* 0x000000020e127228 */ /* 0x000fc60000000000 */
[----:B------:R-:W-:Y:S01]  /*0660*/  VIADD R25, R23, 0xffffffff ;  /* 0xffffffff17197836 */ /* 0x000fe20000000000 */
[----:B------:R-:W-:-:S04]  /*0670*/  ISETP.GT.U32.AND P0, PT, R24, 0x7feffffe, PT ;  /* 0x7feffffe1800780c */ /* 0x000fc80003f04070 */
[----:B------:R-:W-:Y:S01]  /*0680*/  ISETP.GT.U32.OR P0, PT, R25, 0x7feffffe, P0 ;  /* 0x7feffffe1900780c */ /* 0x000fe20000704470 */
[----:B------:R-:W-:-:S08]  /*0690*/  DFMA R20, R18, -R10, R2 ;  /* 0x8000000a1214722b */ /* 0x000fd00000000002 */
[----:B------:R-:W-:-:S04]  /*06a0*/  DFMA R14, R14, R20, R18 ;  /* 0x000000140e0e722b */ /* 0x000fc80000000012 */
[----:B------:R-:W-:Y:S07]  /*06b0*/  @P0 BRA `(.L_x_3) ;  /* 0x00000000006c0947 */ /* 0x000fee0003800000 */
[----:B------:R-:W-:-:S04]  /*06c0*/  LOP3.LUT R5, R13, 0x7ff00000, RZ, 0xc0, !PT ;  /* 0x7ff000000d057812 */ /* 0x000fc800078ec0ff */
[CC--:B------:R-:W-:Y:S02]  /*06d0*/  VIADDMNMX R4, R16.reuse, -R5.reuse, 0xb9600000, !PT ;  /* 0xb960000010047446 */ /* 0x0c0fe40007800905 */
[----:B------:R-:W-:Y:S02]  /*06e0*/  ISETP.GE.U32.AND P0, PT, R16, R5, PT ;  /* 0x000000051000720c */ /* 0x000fe40003f06070 */
[----:B------:R-:W-:Y:S02]  /*06f0*/  VIMNMX R4, PT, PT, R4, 0x46a00000, PT ;  /* 0x46a0000004047848 */ /* 0x000fe40003fe0100 */
[----:B------:R-:W-:-:S05]  /*0700*/  SEL R17, R17, 0x63400000, !P0 ;  /* 0x6340000011117807 */ /* 0x000fca0004000000 */
[----:B------:R-:W-:Y:S02]  /*0710*/  IMAD.IADD R18, R4, 0x1, -R17 ;  /* 0x0000000104127824 */ /* 0x000fe400078e0a11 */
[----:B------:R-:W-:Y:S02]  /*0720*/  IMAD.MOV.U32 R4, RZ, RZ, RZ ;  /* 0x000000ffff047224 */ /* 0x000fe400078e00ff */
[----:B------:R-:W-:-:S06]  /*0730*/  VIADD R5, R18, 0x7fe00000 ;  /* 0x7fe0000012057836 */ /* 0x000fcc0000000000 */
[----:B------:R-:W-:-:S10]  /*0740*/  DMUL R16, R14, R4 ;  /* 0x000000040e107228 */ /* 0x000fd40000000000 */
[----:B------:R-:W-:-:S13]  /*0750*/  FSETP.GTU.AND P0, PT, |R17|, 1.469367938527859385e-39, PT ;  /* 0x001000001100780b */ /* 0x000fda0003f0c200 */
[----:B------:R-:W-:Y:S05]  /*0760*/  @P0 BRA `(.L_x_4) ;  /* 0x0000000000940947 */ /* 0x000fea0003800000 */
[----:B------:R-:W-:Y:S01]  /*0770*/  DFMA R2, R14, -R10, R2 ;  /* 0x8000000a0e02722b */ /* 0x000fe20000000002 */
[----:B------:R-:W-:-:S09]  /*0780*/  IMAD.MOV.U32 R4, RZ, RZ, RZ ;  /* 0x000000ffff047224 */ /* 0x000fd200078e00ff */
[C---:B------:R-:W-:Y:S02]  /*0790*/  FSETP.NEU.AND P0, PT, R3.reuse, RZ, PT ;  /* 0x000000ff0300720b */ /* 0x040fe40003f0d000 */
[----:B------:R-:W-:-:S04]  /*07a0*/  LOP3.LUT R13, R3, 0x80000000, R13, 0x48, !PT ;  /* 0x80000000030d7812 */ /* 0x000fc800078e480d */
[----:B------:R-:W-:-:S07]  /*07b0*/  LOP3.LUT R5, R13, R5, RZ, 0xfc, !PT ;  /* 0x000000050d057212 */ /* 0x000fce00078efcff */
[----:B------:R-:W-:Y:S05]  /*07c0*/  @!P0 BRA `(.L_x_4) ;  /* 0x00000000007c8947 */ /* 0x000fea0003800000 */
[----:B------:R-:W-:Y:S01]  /*07d0*/  IMAD.MOV R3, RZ, RZ, -R18 ;  /* 0x000000ffff037224 */ /* 0x000fe200078e0a12 */
[----:B------:R-:W-:Y:S01]  /*07e0*/  DMUL.RP R4, R14, R4 ;  /* 0x000000040e047228 */ /* 0x000fe20000008000 */
[----:B------:R-:W-:-:S06]  /*07f0*/  IMAD.MOV.U32 R2, RZ, RZ, RZ ;  /* 0x000000ffff027224 */ /* 0x000fcc00078e00ff */
[----:B------:R-:W-:-:S03]  /*0800*/  DFMA R2, R16, -R2, R14 ;  /* 0x800000021002722b */ /* 0x000fc6000000000e */
[----:B------:R-:W-:-:S03]  /*0810*/  LOP3.LUT R13, R5, R13, RZ, 0x3c, !PT ;  /* 0x0000000d050d7212 */ /* 0x000fc600078e3cff */
[----:B------:R-:W-:-:S04]  /*0820*/  IADD3 R2, PT, PT, -R18, -0x43300000, RZ ;  /* 0xbcd0000012027810 */ /* 0x000fc80007ffe1ff */
[----:B------:R-:W-:-:S04]  /*0830*/  FSETP.NEU.AND P0, PT, |R3|, R2, PT ;  /* 0x000000020300720b */ /* 0x000fc80003f0d200 */
[----:B------:R-:W-:Y:S02]  /*0840*/  FSEL R16, R4, R16, !P0 ;  /* 0x0000001004107208 */ /* 0x000fe40004000000 */
[----:B------:R-:W-:Y:S01]  /*0850*/  FSEL R17, R13, R17, !P0 ;  /* 0x000000110d117208 */ /* 0x000fe20004000000 */
[----:B------:R-:W-:Y:S06]  /*0860*/  BRA `(.L_x_4) ;  /* 0x0000000000547947 */ /* 0x000fec0003800000 */
.L_x_3:
[----:B------:R-:W-:-:S14]  /*0870*/  DSETP.NAN.AND P0, PT, R4, R4, PT ;  /* 0x000000040400722a */ /* 0x000fdc0003f08000 */
[----:B------:R-:W-:Y:S05]  /*0880*/  @P0 BRA `(.L_x_5) ;  /* 0x0000000000440947 */ /* 0x000fea0003800000 */
[----:B------:R-:W-:-:S14]  /*0890*/  DSETP.NAN.AND P0, PT, R12, R12, PT ;  /* 0x0000000c0c00722a */ /* 0x000fdc0003f08000 */
[----:B------:R-:W-:Y:S05]  /*08a0*/  @P0 BRA `(.L_x_6) ;  /* 0x0000000000300947 */ /* 0x000fea0003800000 */
[----:B------:R-:W-:Y:S01]  /*08b0*/  ISETP.NE.AND P0, PT, R22, R23, PT ;  /* 0x000000171600720c */ /* 0x000fe20003f05270 */
[----:B------:R-:W-:Y:S02]  /*08c0*/  IMAD.MOV.U32 R16, RZ, RZ, 0x0 ;  /* 0x00000000ff107424 */ /* 0x000fe400078e00ff */
[----:B------:R-:W-:-:S10]  /*08d0*/  IMAD.MOV.U32 R17, RZ, RZ, -0x80000 ;  /* 0xfff80000ff117424 */ /* 0x000fd400078e00ff */
[----:B------:R-:W-:Y:S05]  /*08e0*/  @!P0 BRA `(.L_x_4) ;  /* 0x0000000000348947 */ /* 0x000fea0003800000 */
[----:B------:R-:W-:Y:S02]  /*08f0*/  ISETP.NE.AND P0, PT, R22, 0x7ff00000, PT ;  /* 0x7ff000001600780c */ /* 0x000fe40003f05270 */
[----:B------:R-:W-:Y:S02]  /*0900*/  LOP3.LUT R17, R5, 0x80000000, R13, 0x48, !PT ;  /* 0x8000000005117812 */ /* 0x000fe400078e480d */
[----:B------:R-:W-:-:S13]  /*0910*/  ISETP.EQ.OR P0, PT, R23, RZ, !P0 ;  /* 0x000000ff1700720c */ /* 0x000fda0004702670 */
[----:B------:R-:W-:Y:S01]  /*0920*/  @P0 LOP3.LUT R2, R17, 0x7ff00000, RZ, 0xfc, !PT ;  /* 0x7ff0000011020812 */ /* 0x000fe200078efcff */
[----:B------:R-:W-:Y:S02]  /*0930*/  @!P0 IMAD.MOV.U32 R16, RZ, RZ, RZ ;  /* 0x000000ffff108224 */ /* 0x000fe400078e00ff */
[----:B------:R-:W-:Y:S02]  /*0940*/  @P0 IMAD.MOV.U32 R16, RZ, RZ, RZ ;  /* 0x000000ffff100224 */ /* 0x000fe400078e00ff */
[----:B------:R-:W-:Y:S01]  /*0950*/  @P0 IMAD.MOV.U32 R17, RZ, RZ, R2 ;  /* 0x000000ffff110224 */ /* 0x000fe200078e0002 */
[----:B------:R-:W-:Y:S06]  /*0960*/  BRA `(.L_x_4) ;  /* 0x0000000000147947 */ /* 0x000fec0003800000 */
.L_x_6:
[----:B------:R-:W-:Y:S01]  /*0970*/  LOP3.LUT R17, R13, 0x80000, RZ, 0xfc, !PT ;  /* 0x000800000d117812 */ /* 0x000fe200078efcff */
[----:B------:R-:W-:Y:S01]  /*0980*/  IMAD.MOV.U32 R16, RZ, RZ, R12 ;  /* 0x000000ffff107224 */ /* 0x000fe200078e000c */
[----:B------:R-:W-:Y:S06]  /*0990*/  BRA `(.L_x_4) ;  /* 0x0000000000087947 */ /* 0x000fec0003800000 */
.L_x_5:
[----:B------:R-:W-:Y:S01]  /*09a0*/  LOP3.LUT R17, R5, 0x80000, RZ, 0xfc, !PT ;  /* 0x0008000005117812 */ /* 0x000fe200078efcff */
[----:B------:R-:W-:-:S07]  /*09b0*/  IMAD.MOV.U32 R16, RZ, RZ, R4 ;  /* 0x000000ffff107224 */ /* 0x000fce00078e0004 */
.L_x_4:
[----:B------:R-:W-:Y:S02]  /*09c0*/  IMAD.MOV.U32 R2, RZ, RZ, R0 ;  /* 0x000000ffff027224 */ /* 0x000fe400078e0000 */
[----:B------:R-:W-:Y:S02]  /*09d0*/  IMAD.MOV.U32 R3, RZ, RZ, 0x0 ;  /* 0x00000000ff037424 */ /* 0x000fe400078e00ff */
[----:B------:R-:W-:Y:S02]  /*09e0*/  IMAD.MOV.U32 R4, RZ, RZ, R16 ;  /* 0x000000ffff047224 */ /* 0x000fe400078e0010 */
[----:B------:R-:W-:Y:S01]  /*09f0*/  IMAD.MOV.U32 R5, RZ, RZ, R17 ;  /* 0x000000ffff057224 */ /* 0x000fe200078e0011 */
[----:B------:R-:W-:Y:S06]  /*0a00*/  RET.REL.NODEC R2 `(_Z9RayKerneliiPh) ;  /* 0xfffffff4027c7950 */ /* 0x000fec0003c3ffff */
.L_x_7:
[----:B------:R-:W-:-:S00]  /*0a10*/  BRA `(.L_x_7) ;  /* 0xfffffffc00fc7947 */ /* 0x000fc0000383ffff */
[----:B------:R-:W-:-:S00]  /*0a20*/  NOP ;  /* 0x0000000000007918 */ /* 0x000fc00000000000 */
        /* <DEDUP_REMOVED lines=13> */
.L_x_8:


//--------------------- .nv.shared.reserved.0     --------------------------
	.section	.nv.shared.reserved.0,"aw",@nobits
	.weak		__nv_reservedSMEM_offset_0_alias
	.size		__nv_reservedSMEM_offset_0_alias, 0, 64
	.other		__nv_reservedSMEM_offset_0_alias,@"STO_CUDA_RESERVED_SHARED STV_DEFAULT"
__nv_reservedSMEM_offset_0_alias:
	.zero		0
	.zero		64


//--------------------- .nv.constant0._Z9RayKerneliiPh --------------------------
	.section	.nv.constant0._Z9RayKerneliiPh,"a",@progbits
	.sectionflags	@""
	.align	4
.nv.constant0._Z9RayKerneliiPh:
	.zero		912


//--------------------- SYMBOLS --------------------------

	.type		.nv.reservedSmem.offset0,@object
	.size		.nv.reservedSmem.offset0,0x4
